	.headerflags	@"EF_CUDA_TEXMODE_UNIFIED EF_CUDA_64BIT_ADDRESS EF_CUDA_ACCELERATORS EF_CUDA_SM90 EF_CUDA_VIRTUAL_SM(EF_CUDA_SM90)"
	.elftype	@"ET_EXEC"


//--------------------- .nv.info                  --------------------------
	.section	.nv.info,"",@"SHT_CUDA_INFO"
	.align	4


	//----- nvinfo : EIATTR_REGCOUNT
	.align		4
        /*0000*/ 	.byte	0x04, 0x2f
        /*0002*/ 	.short	(.L_1 - .L_0)
	.align		4
.L_0:
        /*0004*/ 	.word	index@(triton_poi_fused__unsafe_index_add_mul_sub_48)
        /*0008*/ 	.word	0x00000020


	//----- nvinfo : EIATTR_MIN_STACK_SIZE
	.align		4
.L_1:
        /*000c*/ 	.byte	0x04, 0x12
        /*000e*/ 	.short	(.L_3 - .L_2)
	.align		4
.L_2:
        /*0010*/ 	.word	index@(triton_poi_fused__unsafe_index_add_mul_sub_48)
        /*0014*/ 	.word	0x00000000


	//----- nvinfo : EIATTR_FRAME_SIZE
	.align		4
.L_3:
        /*0018*/ 	.byte	0x04, 0x11
        /*001a*/ 	.short	(.L_5 - .L_4)
	.align		4
.L_4:
        /*001c*/ 	.word	index@(triton_poi_fused__unsafe_index_add_mul_sub_48)
        /*0020*/ 	.word	0x00000000


	//----- nvinfo : EIATTR_MIN_STACK_SIZE
	.align		4
.L_5:
        /*0024*/ 	.byte	0x04, 0x12
        /*0026*/ 	.short	(.L_7 - .L_6)
	.align		4
.L_6:
        /*0028*/ 	.word	index@(triton_poi_fused__unsafe_index_add_mul_sub_48)
        /*002c*/ 	.word	0x00000000
.L_7:


//--------------------- .nv.info.triton_poi_fused__unsafe_index_add_mul_sub_48 --------------------------
	.section	.nv.info.triton_poi_fused__unsafe_index_add_mul_sub_48,"",@"SHT_CUDA_INFO"
	.sectionflags	@""
	.align	4


	//----- nvinfo : EIATTR_CUDA_API_VERSION
	.align		4
        /*0000*/ 	.byte	0x04, 0x37
        /*0002*/ 	.short	(.L_9 - .L_8)
.L_8:
        /*0004*/ 	.word	0x0000007c


	//----- nvinfo : EIATTR_KPARAM_INFO
	.align		4
.L_9:
        /*0008*/ 	.byte	0x04, 0x17
        /*000a*/ 	.short	(.L_11 - .L_10)
.L_10:
        /*000c*/ 	.word	0x00000000
        /*0010*/ 	.short	0x0009
        /*0012*/ 	.short	0x0044
        /*0014*/ 	.byte	0x00, 0xf0, 0x11, 0x00


	//----- nvinfo : EIATTR_KPARAM_INFO
	.align		4
.L_11:
        /*0018*/ 	.byte	0x04, 0x17
        /*001a*/ 	.short	(.L_13 - .L_12)
.L_12:
        /*001c*/ 	.word	0x00000000
        /*0020*/ 	.short	0x0008
        /*0022*/ 	.short	0x0040
        /*0024*/ 	.byte	0x00, 0xf0, 0x11, 0x00


	//----- nvinfo : EIATTR_KPARAM_INFO
	.align		4
.L_13:
        /*0028*/ 	.byte	0x04, 0x17
        /*002a*/ 	.short	(.L_15 - .L_14)
.L_14:
        /*002c*/ 	.word	0x00000000
        /*0030*/ 	.short	0x0007
        /*0032*/ 	.short	0x0038
        /*0034*/ 	.byte	0x00, 0xf4, 0x21, 0x00


	//----- nvinfo : EIATTR_KPARAM_INFO
	.align		4
.L_15:
        /*0038*/ 	.byte	0x04, 0x17
        /*003a*/ 	.short	(.L_17 - .L_16)
.L_16:
        /*003c*/ 	.word	0x00000000
        /*0040*/ 	.short	0x0006
        /*0042*/ 	.short	0x0030
        /*0044*/ 	.byte	0x00, 0xf4, 0x21, 0x00


	//----- nvinfo : EIATTR_KPARAM_INFO
	.align		4
.L_17:
        /*0048*/ 	.byte	0x04, 0x17
        /*004a*/ 	.short	(.L_19 - .L_18)
.L_18:
        /*004c*/ 	.word	0x00000000
        /*0050*/ 	.short	0x0005
        /*0052*/ 	.short	0x0028
        /*0054*/ 	.byte	0x00, 0xf4, 0x21, 0x00


	//----- nvinfo : EIATTR_KPARAM_INFO
	.align		4
.L_19:
        /*0058*/ 	.byte	0x04, 0x17
        /*005a*/ 	.short	(.L_21 - .L_20)
.L_20:
        /*005c*/ 	.word	0x00000000
        /*0060*/ 	.short	0x0004
        /*0062*/ 	.short	0x0020
        /*0064*/ 	.byte	0x00, 0xf4, 0x21, 0x00


	//----- nvinfo : EIATTR_KPARAM_INFO
	.align		4
.L_21:
        /*0068*/ 	.byte	0x04, 0x17
        /*006a*/ 	.short	(.L_23 - .L_22)
.L_22:
        /*006c*/ 	.word	0x00000000
        /*0070*/ 	.short	0x0003
        /*0072*/ 	.short	0x0018
        /*0074*/ 	.byte	0x00, 0xf4, 0x21, 0x00


	//----- nvinfo : EIATTR_KPARAM_INFO
	.align		4
.L_23:
        /*0078*/ 	.byte	0x04, 0x17
        /*007a*/ 	.short	(.L_25 - .L_24)
.L_24:
        /*007c*/ 	.word	0x00000000
        /*0080*/ 	.short	0x0002
        /*0082*/ 	.short	0x0010
        /*0084*/ 	.byte	0x00, 0xf4, 0x21, 0x00


	//----- nvinfo : EIATTR_KPARAM_INFO
	.align		4
.L_25:
        /*0088*/ 	.byte	0x04, 0x17
        /*008a*/ 	.short	(.L_27 - .L_26)
.L_26:
        /*008c*/ 	.word	0x00000000
        /*0090*/ 	.short	0x0001
        /*0092*/ 	.short	0x0008
        /*0094*/ 	.byte	0x00, 0xf4, 0x21, 0x00


	//----- nvinfo : EIATTR_KPARAM_INFO
	.align		4
.L_27:
        /*0098*/ 	.byte	0x04, 0x17
        /*009a*/ 	.short	(.L_29 - .L_28)
.L_28:
        /*009c*/ 	.word	0x00000000
        /*00a0*/ 	.short	0x0000
        /*00a2*/ 	.short	0x0000
        /*00a4*/ 	.byte	0x00, 0xf4, 0x21, 0x00


	//----- nvinfo : EIATTR_SPARSE_MMA_MASK
	.align		4
.L_29:
        /*00a8*/ 	.byte	0x03, 0x50
        /*00aa*/ 	.short	0x0000


	//----- nvinfo : EIATTR_MAXREG_COUNT
	.align		4
        /*00ac*/ 	.byte	0x03, 0x1b
        /*00ae*/ 	.short	0x00ff


	//----- nvinfo : EIATTR_EXIT_INSTR_OFFSETS
	.align		4
        /*00b0*/ 	.byte	0x04, 0x1c
        /*00b2*/ 	.short	(.L_31 - .L_30)


	//   ....[0]....
.L_30:
        /*00b4*/ 	.word	0x00000b70


	//   ....[1]....
        /*00b8*/ 	.word	0x00000be0


	//----- nvinfo : EIATTR_REQNTID
	.align		4
.L_31:
        /*00bc*/ 	.byte	0x04, 0x10
        /*00be*/ 	.short	(.L_33 - .L_32)
.L_32:
        /*00c0*/ 	.word	0x00000080
        /*00c4*/ 	.word	0x00000001
        /*00c8*/ 	.word	0x00000001


	//----- nvinfo : EIATTR_CBANK_PARAM_SIZE
	.align		4
.L_33:
        /*00cc*/ 	.byte	0x03, 0x19
        /*00ce*/ 	.short	0x0048


	//----- nvinfo : EIATTR_PARAM_CBANK
	.align		4
        /*00d0*/ 	.byte	0x04, 0x0a
        /*00d2*/ 	.short	(.L_35 - .L_34)
	.align		4
.L_34:
        /*00d4*/ 	.word	index@(.nv.constant0.triton_poi_fused__unsafe_index_add_mul_sub_48)
        /*00d8*/ 	.short	0x0210
        /*00da*/ 	.short	0x0048


	//----- nvinfo : EIATTR_SW_WAR
	.align		4
.L_35:
        /*00dc*/ 	.byte	0x04, 0x36
        /*00de*/ 	.short	(.L_37 - .L_36)
.L_36:
        /*00e0*/ 	.word	0x00000008
.L_37:


//--------------------- .nv.callgraph             --------------------------
	.section	.nv.callgraph,"",@"SHT_CUDA_CALLGRAPH"
	.align	4
	.sectionentsize	8
	.align		4
        /*0000*/ 	.word	0x00000000
	.align		4
        /*0004*/ 	.word	0xffffffff
	.align		4
        /*0008*/ 	.word	0x00000000
	.align		4
        /*000c*/ 	.word	0xfffffffe
	.align		4
        /*0010*/ 	.word	0x00000000
	.align		4
        /*0014*/ 	.word	0xfffffffd
	.align		4
        /*0018*/ 	.word	0x00000000
	.align		4
        /*001c*/ 	.word	0xfffffffc


//--------------------- .text.triton_poi_fused__unsafe_index_add_mul_sub_48 --------------------------
	.section	.text.triton_poi_fused__unsafe_index_add_mul_sub_48,"ax",@progbits
	.sectionflags	@"SHF_BARRIERS=1"
	.align	128
        .global         triton_poi_fused__unsafe_index_add_mul_sub_48
        .type           triton_poi_fused__unsafe_index_add_mul_sub_48,@function
        .size           triton_poi_fused__unsafe_index_add_mul_sub_48,(.L_x_1 - triton_poi_fused__unsafe_index_add_mul_sub_48)
        .other          triton_poi_fused__unsafe_index_add_mul_sub_48,@"STO_CUDA_ENTRY STV_DEFAULT"
triton_poi_fused__unsafe_index_add_mul_sub_48:
.text.triton_poi_fused__unsafe_index_add_mul_sub_48:
[----:B------:R-:W0:Y:S01]  /*0000*/  LDC R1, c[0x0][0x28] ;  /* 0x00000a00ff017b82 */ /* 0x000e220000000800 */
[----:B------:R-:W1:Y:S07]  /*0010*/  S2R R2, SR_CTAID.X ;  /* 0x0000000000027919 */ /* 0x000e6e0000002500 */
[----:B------:R-:W2:Y:S01]  /*0020*/  LDC.64 R12, c[0x0][0x218] ;  /* 0x00008600ff0c7b82 */ /* 0x000ea20000000a00 */
[----:B------:R-:W-:Y:S02]  /*0030*/  CS2R R18, SRZ ;  /* 0x0000000000127805 */ /* 0x000fe4000001ff00 */
[----:B------:R-:W-:Y:S01]  /*0040*/  CS2R R20, SRZ ;  /* 0x0000000000147805 */ /* 0x000fe2000001ff00 */
[----:B------:R-:W3:Y:S01]  /*0050*/  S2R R11, SR_TID.X ;  /* 0x00000000000b7919 */ /* 0x000ee20000002100 */
[----:B------:R-:W-:-:S03]  /*0060*/  ULDC.64 UR6, c[0x0][0x208] ;  /* 0x0000820000067ab9 */ /* 0x000fc60000000a00 */
[----:B------:R-:W4:Y:S08]  /*0070*/  LDC.64 R14, c[0x0][0x228] ;  /* 0x00008a00ff0e7b82 */ /* 0x000f300000000a00 */
[----:B------:R-:W5:Y:S08]  /*0080*/  LDC.64 R6, c[0x0][0x210] ;  /* 0x00008400ff067b82 */ /* 0x000f700000000a00 */
[----:B------:R-:W5:Y:S01]  /*0090*/  LDC.64 R22, c[0x0][0x238] ;  /* 0x00008e00ff167b82 */ /* 0x000f620000000a00 */
[----:B------:R-:W-:Y:S01]  /*00a0*/  CS2R R28, SRZ ;  /* 0x00000000001c7805 */ /* 0x000fe2000001ff00 */
[----:B------:R-:W-:Y:S01]  /*00b0*/  ULDC.64 UR4, c[0x0][0x220] ;  /* 0x0000880000047ab9 */ /* 0x000fe20000000a00 */
[----:B-1----:R-:W-:-:S05]  /*00c0*/  IMAD.SHL.U32 R2, R2, 0x20, RZ ;  /* 0x0000002002027824 */ /* 0x002fca00078e00ff */
[----:B------:R-:W1:Y:S01]  /*00d0*/  LDC.64 R16, c[0x0][0x230] ;  /* 0x00008c00ff107b82 */ /* 0x000e620000000a00 */
[----:B---3--:R-:W-:-:S04]  /*00e0*/  LOP3.LUT R3, R2, 0x1f, R11, 0xf8, !PT ;  /* 0x0000001f02037812 */ /* 0x008fc800078ef80b */
[----:B------:R-:W-:-:S03]  /*00f0*/  SHF.R.S32.HI R0, RZ, 0x1f, R3 ;  /* 0x0000001fff007819 */ /* 0x000fc60000011403 */
[----:B------:R-:W3:Y:S01]  /*0100*/  LDC.64 R24, c[0x0][0x240] ;  /* 0x00009000ff187b82 */ /* 0x000ee20000000a00 */
[----:B------:R-:W-:Y:S02]  /*0110*/  ISETP.GE.AND P0, PT, R3, 0x40, PT ;  /* 0x000000400300780c */ /* 0x000fe40003f06270 */
[----:B------:R-:W-:-:S04]  /*0120*/  LEA.HI R0, R0, R3, RZ, 0x3 ;  /* 0x0000000300007211 */ /* 0x000fc800078f18ff */
[----:B------:R-:W-:Y:S02]  /*0130*/  LOP3.LUT R4, R0, 0xfffffff8, RZ, 0xc0, !PT ;  /* 0xfffffff800047812 */ /* 0x000fe400078ec0ff */
[----:B------:R-:W-:-:S03]  /*0140*/  SHF.R.S32.HI R0, RZ, 0x3, R0 ;  /* 0x00000003ff007819 */ /* 0x000fc60000011400 */
[----:B------:R-:W-:-:S04]  /*0150*/  IMAD.IADD R3, R3, 0x1, -R4 ;  /* 0x0000000103037824 */ /* 0x000fc800078e0a04 */
[----:B--2---:R-:W-:Y:S01]  /*0160*/  IMAD.WIDE R12, R3, 0x8, R12 ;  /* 0x00000008030c7825 */ /* 0x004fe200078e020c */
[----:B------:R-:W-:-:S03]  /*0170*/  CS2R R4, SRZ ;  /* 0x0000000000047805 */ /* 0x000fc6000001ff00 */
[----:B----4-:R-:W-:Y:S01]  /*0180*/  IMAD.WIDE R14, R3, 0x8, R14 ;  /* 0x00000008030e7825 */ /* 0x010fe200078e020e */
[----:B------:R-:W2:Y:S03]  /*0190*/  @!P0 LDG.E.EL.64 R18, desc[UR6][R12.64] ;  /* 0x000000060c128981 */ /* 0x000ea6000c2e1b00 */
[C---:B-----5:R-:W-:Y:S01]  /*01a0*/  IMAD.WIDE R8, R0.reuse, 0x8, R6 ;  /* 0x0000000800087825 */ /* 0x060fe200078e0206 */
[----:B------:R1:W4:Y:S04]  /*01b0*/  @!P0 LDG.E.EL.64 R20, desc[UR6][R14.64] ;  /* 0x000000060e148981 */ /* 0x000328000c2e1b00 */
[----:B------:R5:W4:Y:S01]  /*01c0*/  @!P0 LDG.E.EL.64 R4, desc[UR6][R8.64] ;  /* 0x0000000608048981 */ /* 0x000b22000c2e1b00 */
[----:B0-----:R-:W-:-:S05]  /*01d0*/  IMAD.WIDE R22, R0, 0x8, R22 ;  /* 0x0000000800167825 */ /* 0x001fca00078e0216 */
[----:B------:R0:W4:Y:S01]  /*01e0*/  @!P0 LDG.E.EL.64 R28, desc[UR6][R22.64] ;  /* 0x00000006161c8981 */ /* 0x000122000c2e1b00 */
[----:B-1----:R-:W-:Y:S01]  /*01f0*/  IMAD.WIDE R14, R3, 0x4, R16 ;  /* 0x00000004030e7825 */ /* 0x002fe200078e0210 */
[----:B------:R-:W-:Y:S01]  /*0200*/  HFMA2.MMA R12, -RZ, RZ, 0, 0 ;  /* 0x00000000ff0c7435 */ /* 0x000fe200000001ff */
[----:B------:R-:W1:Y:S02]  /*0210*/  S2R R6, SR_CTAID.Y ;  /* 0x0000000000067919 */ /* 0x000e640000002600 */
[----:B---3--:R-:W-:-:S07]  /*0220*/  IMAD.WIDE R16, R0, 0x4, R24 ;  /* 0x0000000400107825 */ /* 0x008fce00078e0218 */
[----:B------:R3:W3:Y:S01]  /*0230*/  @!P0 LDG.E.EL R12, desc[UR6][R14.64] ;  /* 0x000000060e0c8981 */ /* 0x0006e2000c2e1900 */
[----:B-----5:R-:W-:-:S06]  /*0240*/  IMAD.MOV.U32 R8, RZ, RZ, RZ ;  /* 0x000000ffff087224 */ /* 0x020fcc00078e00ff */
[----:B------:R5:W5:Y:S01]  /*0250*/  @!P0 LDG.E.EL R8, desc[UR6][R16.64] ;  /* 0x0000000610088981 */ /* 0x000b62000c2e1900 */
[----:B-1----:R-:W-:Y:S02]  /*0260*/  IMAD.SHL.U32 R0, R6, 0x10, RZ ;  /* 0x0000001006007824 */ /* 0x002fe400078e00ff */
[----:B------:R-:W-:Y:S01]  /*0270*/  IMAD.MOV.U32 R6, RZ, RZ, RZ ;  /* 0x000000ffff067224 */ /* 0x000fe200078e00ff */
[----:B0-----:R-:W-:Y:S01]  /*0280*/  HFMA2.MMA R22, -RZ, RZ, 0, 0 ;  /* 0x00000000ff167435 */ /* 0x001fe200000001ff */
[----:B--2---:R-:W-:Y:S02]  /*0290*/  SHF.R.U32.HI R7, RZ, 0x1b, R19 ;  /* 0x0000001bff077819 */ /* 0x004fe40000011613 */
[----:B----4-:R-:W-:Y:S02]  /*02a0*/  SHF.R.U32.HI R3, RZ, 0x1b, R21 ;  /* 0x0000001bff037819 */ /* 0x010fe40000011615 */
[----:B------:R-:W-:Y:S02]  /*02b0*/  LOP3.LUT R7, R7, 0x10, RZ, 0xc0, !PT ;  /* 0x0000001007077812 */ /* 0x000fe400078ec0ff */
[----:B------:R-:W-:-:S02]  /*02c0*/  SHF.R.U32.HI R13, RZ, 0x1d, R5 ;  /* 0x0000001dff0d7819 */ /* 0x000fc40000011605 */
[----:B------:R-:W-:Y:S02]  /*02d0*/  LOP3.LUT R3, R3, 0x10, RZ, 0xc0, !PT ;  /* 0x0000001003037812 */ /* 0x000fe400078ec0ff */
[----:B------:R-:W-:Y:S02]  /*02e0*/  IADD3 R7, P2, R7, UR4, RZ ;  /* 0x0000000407077c10 */ /* 0x000fe4000ff5e0ff */
[----:B------:R-:W-:Y:S02]  /*02f0*/  LOP3.LUT R13, R13, 0x4, RZ, 0xc0, !PT ;  /* 0x000000040d0d7812 */ /* 0x000fe400078ec0ff */
[----:B------:R-:W-:Y:S01]  /*0300*/  IADD3 R3, P3, R3, UR4, RZ ;  /* 0x0000000403037c10 */ /* 0x000fe2000ff7e0ff */
[----:B------:R-:W-:Y:S01]  /*0310*/  IMAD.X R9, RZ, RZ, UR5, P2 ;  /* 0x00000005ff097e24 */ /* 0x000fe200090e06ff */
[----:B------:R-:W-:Y:S02]  /*0320*/  IADD3 R13, P2, R4, R13, RZ ;  /* 0x0000000d040d7210 */ /* 0x000fe40007f5e0ff */
[----:B---3--:R-:W-:-:S02]  /*0330*/  LEA R14, P1, R18, R7, 0x2 ;  /* 0x00000007120e7211 */ /* 0x008fc400078210ff */
[----:B------:R-:W-:Y:S02]  /*0340*/  IADD3.X R7, RZ, UR5, RZ, P3, !PT ;  /* 0x00000005ff077c10 */ /* 0x000fe40009ffe4ff */
[----:B------:R-:W-:Y:S01]  /*0350*/  LEA R10, P3, R20, R3, 0x2 ;  /* 0x00000003140a7211 */ /* 0x000fe200078610ff */
[----:B------:R-:W-:Y:S01]  /*0360*/  IMAD.X R4, RZ, RZ, R5, P2 ;  /* 0x000000ffff047224 */ /* 0x000fe200010e0605 */
[----:B------:R-:W-:Y:S02]  /*0370*/  SHF.R.U32.HI R3, RZ, 0x5, R11 ;  /* 0x00000005ff037819 */ /* 0x000fe4000001160b */
[----:B------:R-:W-:Y:S02]  /*0380*/  LEA.HI.X R18, R18, R9, R19, 0x2, P1 ;  /* 0x0000000912127211 */ /* 0x000fe400008f1413 */
[----:B------:R-:W-:Y:S02]  /*0390*/  SGXT.U32 R3, R3, 0x2 ;  /* 0x000000020303781a */ /* 0x000fe40000000000 */
[----:B------:R-:W-:-:S02]  /*03a0*/  SHF.L.U64.HI R9, R13, 0x4, R4 ;  /* 0x000000040d097819 */ /* 0x000fc40000010204 */
[----:B------:R-:W-:Y:S02]  /*03b0*/  LEA.HI.X R20, R20, R7, R21, 0x2, P3 ;  /* 0x0000000714147211 */ /* 0x000fe400018f1415 */
[----:B------:R-:W-:Y:S02]  /*03c0*/  SHF.L.U32 R13, R13, 0x4, RZ ;  /* 0x000000040d0d7819 */ /* 0x000fe400000006ff */
[----:B------:R-:W-:Y:S02]  /*03d0*/  LOP3.LUT R21, R0, R3, RZ, 0xfc, !PT ;  /* 0x0000000300157212 */ /* 0x000fe400078efcff */
[----:B------:R-:W-:Y:S02]  /*03e0*/  IADD3 R26, P3, R13, R14, RZ ;  /* 0x0000000e0d1a7210 */ /* 0x000fe40007f7e0ff */
[----:B------:R-:W-:Y:S02]  /*03f0*/  ISETP.LT.AND P1, PT, R21, 0x10, !P0 ;  /* 0x000000101500780c */ /* 0x000fe40004721270 */
[----:B------:R-:W-:-:S02]  /*0400*/  LOP3.LUT R23, R0, 0x4, R3, 0xfe, !PT ;  /* 0x0000000400177812 */ /* 0x000fc400078efe03 */
[----:B------:R-:W-:Y:S01]  /*0410*/  LOP3.LUT R7, R0, 0x8, R3, 0xfe, !PT ;  /* 0x0000000800077812 */ /* 0x000fe200078efe03 */
[----:B------:R-:W-:Y:S01]  /*0420*/  IMAD.X R27, R9, 0x1, R18, P3 ;  /* 0x00000001091b7824 */ /* 0x000fe200018e0612 */
[----:B------:R-:W-:Y:S02]  /*0430*/  SHF.L.U32 R21, R21, 0x4, RZ ;  /* 0x0000000415157819 */ /* 0x000fe400000006ff */
[----:B------:R-:W-:Y:S01]  /*0440*/  ISETP.LT.AND P2, PT, R23, 0x10, !P0 ;  /* 0x000000101700780c */ /* 0x000fe20004741270 */
[----:B------:R-:W-:Y:S01]  /*0450*/  IMAD.MOV.U32 R5, RZ, RZ, RZ ;  /* 0x000000ffff057224 */ /* 0x000fe200078e00ff */
[----:B------:R-:W-:Y:S01]  /*0460*/  ISETP.LT.AND P3, PT, R7, 0x10, !P0 ;  /* 0x000000100700780c */ /* 0x000fe20004761270 */
[----:B-----5:R-:W-:Y:S01]  /*0470*/  IMAD.WIDE R16, R21, 0x4, R26 ;  /* 0x0000000415107825 */ /* 0x020fe200078e021a */
[----:B------:R-:W-:-:S03]  /*0480*/  SHF.L.U32 R7, R7, 0x4, RZ ;  /* 0x0000000407077819 */ /* 0x000fc600000006ff */
[----:B------:R-:W-:Y:S01]  /*0490*/  IMAD.SHL.U32 R23, R23, 0x10, RZ ;  /* 0x0000001017177824 */ /* 0x000fe200078e00ff */
[----:B------:R-:W-:Y:S01]  /*04a0*/  LOP3.LUT R4, R0, 0xc, R3, 0xfe, !PT ;  /* 0x0000000c00047812 */ /* 0x000fe200078efe03 */
[----:B------:R0:W2:Y:S01]  /*04b0*/  @P1 LDG.E.EL R5, desc[UR6][R16.64] ;  /* 0x0000000610051981 */ /* 0x0000a2000c2e1900 */
[----:B------:R-:W-:Y:S02]  /*04c0*/  IMAD.MOV.U32 R3, RZ, RZ, RZ ;  /* 0x000000ffff037224 */ /* 0x000fe400078e00ff */
[----:B------:R-:W-:Y:S01]  /*04d0*/  IMAD.WIDE R24, R23, 0x4, R26 ;  /* 0x0000000417187825 */ /* 0x000fe200078e021a */
[----:B------:R-:W-:-:S04]  /*04e0*/  ISETP.LT.AND P0, PT, R4, 0x10, !P0 ;  /* 0x000000100400780c */ /* 0x000fc80004701270 */
[----:B------:R1:W3:Y:S01]  /*04f0*/  @P2 LDG.E.EL R6, desc[UR6][R24.64] ;  /* 0x0000000618062981 */ /* 0x0002e2000c2e1900 */
[----:B0-----:R-:W-:Y:S01]  /*0500*/  IMAD.WIDE R16, R7, 0x4, R26 ;  /* 0x0000000407107825 */ /* 0x001fe200078e021a */
[----:B------:R-:W-:-:S04]  /*0510*/  SHF.R.U32.HI R15, RZ, 0x1d, R29 ;  /* 0x0000001dff0f7819 */ /* 0x000fc8000001161d */
[----:B------:R0:W4:Y:S01]  /*0520*/  @P3 LDG.E.EL R3, desc[UR6][R16.64] ;  /* 0x0000000610033981 */ /* 0x000122000c2e1900 */
[----:B-1----:R-:W-:Y:S01]  /*0530*/  IMAD.SHL.U32 R25, R4, 0x10, RZ ;  /* 0x0000001004197824 */ /* 0x002fe200078e00ff */
[----:B------:R-:W-:Y:S01]  /*0540*/  MOV R4, RZ ;  /* 0x000000ff00047202 */ /* 0x000fe20000000f00 */
[----:B------:R-:W-:Y:S02]  /*0550*/  HFMA2.MMA R24, -RZ, RZ, 0, 0 ;  /* 0x00000000ff187435 */ /* 0x000fe400000001ff */
[----:B------:R-:W-:Y:S01]  /*0560*/  IMAD.WIDE R26, R25, 0x4, R26 ;  /* 0x00000004191a7825 */ /* 0x000fe200078e021a */
[----:B0-----:R-:W-:Y:S02]  /*0570*/  IADD3 R16, P4, R10, R13, RZ ;  /* 0x0000000d0a107210 */ /* 0x001fe40007f9e0ff */
[----:B------:R-:W-:Y:S02]  /*0580*/  LOP3.LUT R15, R15, 0x4, RZ, 0xc0, !PT ;  /* 0x000000040f0f7812 */ /* 0x000fe400078ec0ff */
[----:B------:R0:W5:Y:S01]  /*0590*/  @P0 LDG.E.EL R4, desc[UR6][R26.64] ;  /* 0x000000061a040981 */ /* 0x000162000c2e1900 */
[----:B------:R-:W-:Y:S01]  /*05a0*/  IMAD.X R17, R20, 0x1, R9, P4 ;  /* 0x0000000114117824 */ /* 0x000fe200020e0609 */
[----:B------:R-:W-:Y:S01]  /*05b0*/  IADD3 R15, P4, R28, R15, RZ ;  /* 0x0000000f1c0f7210 */ /* 0x000fe20007f9e0ff */
[----:B------:R-:W-:Y:S01]  /*05c0*/  IMAD.SHL.U32 R13, R11, 0x4, RZ ;  /* 0x000000040b0d7824 */ /* 0x000fe200078e00ff */
[----:B------:R-:W-:Y:S01]  /*05d0*/  MOV R9, RZ ;  /* 0x000000ff00097202 */ /* 0x000fe20000000f00 */
[----:B0-----:R-:W-:-:S04]  /*05e0*/  IMAD.WIDE R26, R21, 0x4, R16 ;  /* 0x00000004151a7825 */ /* 0x001fc800078e0210 */
[----:B------:R-:W-:Y:S01]  /*05f0*/  IMAD.X R19, RZ, RZ, R29, P4 ;  /* 0x000000ffff137224 */ /* 0x000fe200020e061d */
[----:B------:R0:W2:Y:S01]  /*0600*/  @P1 LDG.E.EL R24, desc[UR6][R26.64] ;  /* 0x000000061a181981 */ /* 0x0000a2000c2e1900 */
[----:B------:R-:W-:Y:S01]  /*0610*/  IMAD.WIDE R28, R23, 0x4, R16 ;  /* 0x00000004171c7825 */ /* 0x000fe200078e0210 */
[----:B------:R-:W-:Y:S02]  /*0620*/  LOP3.LUT R0, R0, 0xc, R13, 0xf8, !PT ;  /* 0x0000000c00007812 */ /* 0x000fe400078ef80d */
[C---:B------:R-:W-:Y:S02]  /*0630*/  SHF.L.U64.HI R13, R15.reuse, 0x4, R19 ;  /* 0x000000040f0d7819 */ /* 0x040fe40000010213 */
[----:B------:R1:W3:Y:S01]  /*0640*/  @P2 LDG.E.EL R9, desc[UR6][R28.64] ;  /* 0x000000061c092981 */ /* 0x0002e2000c2e1900 */
[----:B0-----:R-:W-:Y:S01]  /*0650*/  IMAD.SHL.U32 R27, R15, 0x10, RZ ;  /* 0x000000100f1b7824 */ /* 0x001fe200078e00ff */
[----:B------:R-:W-:-:S04]  /*0660*/  MOV R26, RZ ;  /* 0x000000ff001a7202 */ /* 0x000fc80000000f00 */
[----:B------:R-:W-:Y:S01]  /*0670*/  IADD3 R14, P4, R27, R14, RZ ;  /* 0x0000000e1b0e7210 */ /* 0x000fe20007f9e0ff */
[----:B-1----:R-:W-:-:S04]  /*0680*/  IMAD.WIDE R28, R7, 0x4, R16 ;  /* 0x00000004071c7825 */ /* 0x002fc800078e0210 */
[----:B------:R-:W-:Y:S01]  /*0690*/  IMAD.WIDE R16, R25, 0x4, R16 ;  /* 0x0000000419107825 */ /* 0x000fe200078e0210 */
[----:B------:R-:W4:Y:S03]  /*06a0*/  @P3 LDG.E.EL R22, desc[UR6][R28.64] ;  /* 0x000000061c163981 */ /* 0x000f26000c2e1900 */
[----:B------:R-:W-:Y:S01]  /*06b0*/  IMAD.X R15, R13, 0x1, R18, P4 ;  /* 0x000000010d0f7824 */ /* 0x000fe200020e0612 */
[----:B------:R0:W5:Y:S01]  /*06c0*/  @P0 LDG.E.EL R26, desc[UR6][R16.64] ;  /* 0x00000006101a0981 */ /* 0x000162000c2e1900 */
[----:B------:R-:W-:Y:S01]  /*06d0*/  IMAD.WIDE R18, R21, 0x4, R14 ;  /* 0x0000000415127825 */ /* 0x000fe200078e020e */
[----:B0-----:R-:W-:-:S06]  /*06e0*/  CS2R R16, SRZ ;  /* 0x0000000000107805 */ /* 0x001fcc000001ff00 */
[----:B------:R0:W4:Y:S01]  /*06f0*/  @P1 LDG.E.EL R17, desc[UR6][R18.64] ;  /* 0x0000000612111981 */ /* 0x000122000c2e1900 */
[----:B------:R-:W-:Y:S01]  /*0700*/  IMAD.WIDE R28, R23, 0x4, R14 ;  /* 0x00000004171c7825 */ /* 0x000fe200078e020e */
[----:B0-----:R-:W-:Y:S01]  /*0710*/  IADD3 R18, P4, R27, R10, RZ ;  /* 0x0000000a1b127210 */ /* 0x001fe20007f9e0ff */
[----:B------:R-:W-:-:S04]  /*0720*/  HFMA2.MMA R27, -RZ, RZ, 0, 0 ;  /* 0x00000000ff1b7435 */ /* 0x000fc800000001ff */
[----:B------:R-:W-:Y:S01]  /*0730*/  IMAD.X R19, R13, 0x1, R20, P4 ;  /* 0x000000010d137824 */ /* 0x000fe200020e0614 */
[----:B------:R-:W-:Y:S01]  /*0740*/  MOV R13, RZ ;  /* 0x000000ff000d7202 */ /* 0x000fe20000000f00 */
[----:B------:R-:W-:-:S04]  /*0750*/  IMAD.MOV.U32 R10, RZ, RZ, RZ ;  /* 0x000000ffff0a7224 */ /* 0x000fc800078e00ff */
[----:B------:R0:W4:Y:S01]  /*0760*/  @P2 LDG.E.EL R27, desc[UR6][R28.64] ;  /* 0x000000061c1b2981 */ /* 0x000122000c2e1900 */
[----:B------:R-:W-:-:S05]  /*0770*/  IMAD.WIDE R20, R21, 0x4, R18 ;  /* 0x0000000415147825 */ /* 0x000fca00078e0212 */
[----:B------:R1:W4:Y:S01]  /*0780*/  @P1 LDG.E.EL R16, desc[UR6][R20.64] ;  /* 0x0000000614101981 */ /* 0x000322000c2e1900 */
[----:B0-----:R-:W-:-:S04]  /*0790*/  IMAD.WIDE R28, R7, 0x4, R14 ;  /* 0x00000004071c7825 */ /* 0x001fc800078e020e */
[----:B------:R-:W-:Y:S01]  /*07a0*/  IMAD.WIDE R14, R25, 0x4, R14 ;  /* 0x00000004190e7825 */ /* 0x000fe200078e020e */
[----:B------:R0:W4:Y:S03]  /*07b0*/  @P3 LDG.E.EL R13, desc[UR6][R28.64] ;  /* 0x000000061c0d3981 */ /* 0x000126000c2e1900 */
[--C-:B-1----:R-:W-:Y:S01]  /*07c0*/  IMAD.WIDE R20, R7, 0x4, R18.reuse ;  /* 0x0000000407147825 */ /* 0x102fe200078e0212 */
[----:B------:R1:W4:Y:S01]  /*07d0*/  @P0 LDG.E.EL R10, desc[UR6][R14.64] ;  /* 0x000000060e0a0981 */ /* 0x000322000c2e1900 */
[----:B------:R-:W-:Y:S01]  /*07e0*/  MOV R7, RZ ;  /* 0x000000ff00077202 */ /* 0x000fe20000000f00 */
[----:B0-----:R-:W-:Y:S01]  /*07f0*/  HFMA2.MMA R28, -RZ, RZ, 0, 0 ;  /* 0x00000000ff1c7435 */ /* 0x001fe200000001ff */
[----:B-1----:R-:W-:-:S04]  /*0800*/  IMAD.WIDE R14, R23, 0x4, R18 ;  /* 0x00000004170e7825 */ /* 0x002fc800078e0212 */
[----:B------:R-:W-:Y:S02]  /*0810*/  IMAD.MOV.U32 R23, RZ, RZ, RZ ;  /* 0x000000ffff177224 */ /* 0x000fe400078e00ff */
[----:B------:R-:W-:-:S03]  /*0820*/  IMAD.WIDE R18, R25, 0x4, R18 ;  /* 0x0000000419127825 */ /* 0x000fc600078e0212 */
[----:B------:R0:W4:Y:S04]  /*0830*/  @P2 LDG.E.EL R28, desc[UR6][R14.64] ;  /* 0x000000060e1c2981 */ /* 0x000128000c2e1900 */
[----:B------:R-:W4:Y:S04]  /*0840*/  @P3 LDG.E.EL R23, desc[UR6][R20.64] ;  /* 0x0000000614173981 */ /* 0x000f28000c2e1900 */
[----:B------:R1:W4:Y:S01]  /*0850*/  @P0 LDG.E.EL R7, desc[UR6][R18.64] ;  /* 0x0000000612070981 */ /* 0x000322000c2e1900 */
[----:B------:R-:W0:Y:S01]  /*0860*/  S2R R25, SR_TID.X ;  /* 0x0000000000197919 */ /* 0x000e220000002100 */
[----:B------:R-:W1:Y:S01]  /*0870*/  S2UR UR5, SR_CgaCtaId ;  /* 0x00000000000579c3 */ /* 0x000e620000008800 */
[----:B------:R-:W-:Y:S01]  /*0880*/  UMOV UR4, 0x400 ;  /* 0x0000040000047882 */ /* 0x000fe20000000000 */
[----:B------:R-:W-:Y:S01]  /*0890*/  SHF.R.U32.HI R11, RZ, 0x2, R11 ;  /* 0x00000002ff0b7819 */ /* 0x000fe2000001160b */
[----:B-1----:R-:W-:Y:S01]  /*08a0*/  UPRMT UR4, UR5, 0x654, UR4 ;  /* 0x0000065405047896 */ /* 0x002fe20008000004 */
[----:B0-----:R-:W-:-:S05]  /*08b0*/  IMAD.SHL.U32 R14, R25, 0x10, RZ ;  /* 0x00000010190e7824 */ /* 0x001fca00078e00ff */
[----:B------:R-:W-:-:S04]  /*08c0*/  LOP3.LUT R15, R14, 0x1f0, RZ, 0xc0, !PT ;  /* 0x000001f00e0f7812 */ /* 0x000fc800078ec0ff */
[----:B------:R-:W-:Y:S02]  /*08d0*/  IADD3 R19, R15, UR4, RZ ;  /* 0x000000040f137c10 */ /* 0x000fe4000fffe0ff */
[----:B------:R-:W-:Y:S02]  /*08e0*/  SHF.R.U32.HI R29, RZ, 0x5, R25 ;  /* 0x00000005ff1d7819 */ /* 0x000fe40000011619 */
[----:B------:R-:W-:Y:S02]  /*08f0*/  SGXT.U32 R11, R11, 0x5 ;  /* 0x000000050b0b781a */ /* 0x000fe40000000000 */
[----:B------:R-:W-:Y:S02]  /*0900*/  SGXT.U32 R29, R29, 0x2 ;  /* 0x000000021d1d781a */ /* 0x000fe40000000000 */
[----:B------:R-:W-:Y:S02]  /*0910*/  LOP3.LUT R11, R2, R11, RZ, 0xfc, !PT ;  /* 0x0000000b020b7212 */ /* 0x000fe400078efcff */
[----:B------:R-:W-:-:S05]  /*0920*/  LOP3.LUT R2, R29, 0x1f0, R14, 0xf8, !PT ;  /* 0x000001f01d027812 */ /* 0x000fca00078ef80e */
[----:B------:R-:W-:Y:S01]  /*0930*/  IMAD R2, R2, 0x4, R19 ;  /* 0x0000000402027824 */ /* 0x000fe200078e0213 */
[----:B------:R-:W-:-:S04]  /*0940*/  ISETP.GE.AND P0, PT, R11, 0x40, PT ;  /* 0x000000400b00780c */ /* 0x000fc80003f06270 */
[----:B------:R-:W-:Y:S02]  /*0950*/  ISETP.LT.AND P0, PT, R0, 0x10, !P0 ;  /* 0x000000100000780c */ /* 0x000fe40004701270 */
[----:B------:R-:W-:Y:S02]  /*0960*/  LOP3.LUT R25, R25, 0x7c, RZ, 0xc0, !PT ;  /* 0x0000007c19197812 */ /* 0x000fe400078ec0ff */
[----:B------:R-:W-:Y:S02]  /*0970*/  LOP3.LUT R14, R14, 0x7f0, RZ, 0xc0, !PT ;  /* 0x000007f00e0e7812 */ /* 0x000fe400078ec0ff */
[----:B------:R-:W-:Y:S01]  /*0980*/  LEA R25, R25, UR4, 0x2 ;  /* 0x0000000419197c11 */ /* 0x000fe2000f8e10ff */
[----:B--2---:R-:W-:Y:S01]  /*0990*/  FADD R24, R24, -R5 ;  /* 0x8000000518187221 */ /* 0x004fe20000000000 */
[----:B---3--:R-:W-:-:S03]  /*09a0*/  FADD R15, R9, -R6 ;  /* 0x80000006090f7221 */ /* 0x008fc60000000000 */
[-C--:B------:R-:W-:Y:S01]  /*09b0*/  FFMA R9, R24, R12.reuse, R5 ;  /* 0x0000000c18097223 */ /* 0x080fe20000000005 */
[----:B------:R-:W-:Y:S01]  /*09c0*/  FFMA R5, R15, R12, R6 ;  /* 0x0000000c0f057223 */ /* 0x000fe20000000006 */
[----:B-----5:R-:W-:Y:S01]  /*09d0*/  FADD R15, R26, -R4 ;  /* 0x800000041a0f7221 */ /* 0x020fe20000000000 */
[----:B----4-:R-:W-:-:S03]  /*09e0*/  FADD R22, R22, -R3 ;  /* 0x8000000316167221 */ /* 0x010fc60000000000 */
[-C--:B------:R-:W-:Y:S01]  /*09f0*/  FFMA R15, R15, R12.reuse, R4 ;  /* 0x0000000c0f0f7223 */ /* 0x080fe20000000004 */
[----:B------:R-:W-:Y:S01]  /*0a00*/  FFMA R3, R22, R12, R3 ;  /* 0x0000000c16037223 */ /* 0x000fe20000000003 */
[----:B------:R-:W-:-:S04]  /*0a10*/  FADD R16, R16, -R17 ;  /* 0x8000001110107221 */ /* 0x000fc80000000000 */
[----:B------:R-:W-:-:S04]  /*0a20*/  FFMA R16, R16, R12, R17 ;  /* 0x0000000c10107223 */ /* 0x000fc80000000011 */
[----:B------:R-:W-:-:S04]  /*0a30*/  FADD R16, -R9, R16 ;  /* 0x0000001009107221 */ /* 0x000fc80000000100 */
[----:B------:R-:W-:Y:S01]  /*0a40*/  FFMA R9, R16, R8, R9 ;  /* 0x0000000810097223 */ /* 0x000fe20000000009 */
[----:B------:R-:W-:Y:S01]  /*0a50*/  FADD R28, R28, -R27 ;  /* 0x8000001b1c1c7221 */ /* 0x000fe20000000000 */
[----:B------:R-:W-:Y:S01]  /*0a60*/  FADD R4, R23, -R13 ;  /* 0x8000000d17047221 */ /* 0x000fe20000000000 */
[--C-:B------:R-:W-:Y:S02]  /*0a70*/  FADD R7, R7, -R10.reuse ;  /* 0x8000000a07077221 */ /* 0x100fe40000000000 */
[-C--:B------:R-:W-:Y:S01]  /*0a80*/  FFMA R28, R28, R12.reuse, R27 ;  /* 0x0000000c1c1c7223 */ /* 0x080fe2000000001b */
[-C--:B------:R-:W-:Y:S01]  /*0a90*/  FFMA R4, R4, R12.reuse, R13 ;  /* 0x0000000c04047223 */ /* 0x080fe2000000000d */
[----:B------:R-:W-:Y:S02]  /*0aa0*/  FFMA R10, R7, R12, R10 ;  /* 0x0000000c070a7223 */ /* 0x000fe4000000000a */
[----:B------:R-:W-:Y:S01]  /*0ab0*/  FADD R28, -R5, R28 ;  /* 0x0000001c051c7221 */ /* 0x000fe20000000100 */
[----:B------:R-:W-:Y:S01]  /*0ac0*/  FADD R4, -R3, R4 ;  /* 0x0000000403047221 */ /* 0x000fe20000000100 */
[----:B------:R-:W-:-:S02]  /*0ad0*/  FADD R10, -R15, R10 ;  /* 0x0000000a0f0a7221 */ /* 0x000fc40000000100 */
[-C--:B------:R-:W-:Y:S01]  /*0ae0*/  FFMA R5, R28, R8.reuse, R5 ;  /* 0x000000081c057223 */ /* 0x080fe20000000005 */
[-C--:B------:R-:W-:Y:S01]  /*0af0*/  FFMA R3, R4, R8.reuse, R3 ;  /* 0x0000000804037223 */ /* 0x080fe20000000003 */
[----:B------:R-:W-:Y:S01]  /*0b00*/  FFMA R15, R10, R8, R15 ;  /* 0x000000080a0f7223 */ /* 0x000fe2000000000f */
[----:B------:R0:W-:Y:S04]  /*0b10*/  STS [R2], R9 ;  /* 0x0000000902007388 */ /* 0x0001e80000000800 */
[----:B------:R0:W-:Y:S04]  /*0b20*/  STS [R2+0x10], R5 ;  /* 0x0000100502007388 */ /* 0x0001e80000000800 */
[----:B------:R0:W-:Y:S04]  /*0b30*/  STS [R2+0x20], R3 ;  /* 0x0000200302007388 */ /* 0x0001e80000000800 */
[----:B------:R0:W-:Y:S01]  /*0b40*/  STS [R2+0x30], R15 ;  /* 0x0000300f02007388 */ /* 0x0001e20000000800 */
[----:B------:R-:W-:Y:S01]  /*0b50*/  IADD3 R4, R25, R14, RZ ;  /* 0x0000000e19047210 */ /* 0x000fe20007ffe0ff */
[----:B------:R-:W-:Y:S06]  /*0b60*/  BAR.SYNC.DEFER_BLOCKING 0x0 ;  /* 0x0000000000007b1d */ /* 0x000fec0000010000 */
[----:B0-----:R-:W-:Y:S05]  /*0b70*/  @!P0 EXIT ;  /* 0x000000000000894d */ /* 0x001fea0003800000 */
[----:B------:R-:W0:Y:S01]  /*0b80*/  LDS.128 R4, [R4] ;  /* 0x0000000004047984 */ /* 0x000e220000000c00 */
[----:B------:R-:W1:Y:S01]  /*0b90*/  LDC.64 R2, c[0x0][0x248] ;  /* 0x00009200ff027b82 */ /* 0x000e620000000a00 */
[----:B------:R-:W-:-:S05]  /*0ba0*/  IMAD R9, R0, 0x10, R11 ;  /* 0x0000001000097824 */ /* 0x000fca00078e020b */
[----:B------:R-:W-:-:S05]  /*0bb0*/  SHF.L.U32 R9, R9, 0x2, RZ ;  /* 0x0000000209097819 */ /* 0x000fca00000006ff */
[----:B-1----:R-:W-:-:S05]  /*0bc0*/  IMAD.WIDE R2, R9, 0x4, R2 ;  /* 0x0000000409027825 */ /* 0x002fca00078e0202 */
[----:B0-----:R-:W-:Y:S01]  /*0bd0*/  STG.E.128 desc[UR6][R2.64], R4 ;  /* 0x0000000402007986 */ /* 0x001fe2000c101d06 */
[----:B------:R-:W-:Y:S05]  /*0be0*/  EXIT ;  /* 0x000000000000794d */ /* 0x000fea0003800000 */
.L_x_0:
[----:B------:R-:W-:-:S00]  /*0bf0*/  BRA `(.L_x_0) ;  /* 0xfffffffc00fc7947 */ /* 0x000fc0000383ffff */
[----:B------:R-:W-:-:S00]  /*0c00*/  NOP ;  /* 0x0000000000007918 */ /* 0x000fc00000000000 */
[----:B------:R-:W-:-:S00]  /*0c10*/  NOP ;  /* 0x0000000000007918 */ /* 0x000fc00000000000 */
[----:B------:R-:W-:-:S00]  /*0c20*/  NOP ;  /* 0x0000000000007918 */ /* 0x000fc00000000000 */
[----:B------:R-:W-:-:S00]  /*0c30*/  NOP ;  /* 0x0000000000007918 */ /* 0x000fc00000000000 */
[----:B------:R-:W-:-:S00]  /*0c40*/  NOP ;  /* 0x0000000000007918 */ /* 0x000fc00000000000 */
[----:B------:R-:W-:-:S00]  /*0c50*/  NOP ;  /* 0x0000000000007918 */ /* 0x000fc00000000000 */
[----:B------:R-:W-:-:S00]  /*0c60*/  NOP ;  /* 0x0000000000007918 */ /* 0x000fc00000000000 */
[----:B------:R-:W-:-:S00]  /*0c70*/  NOP ;  /* 0x0000000000007918 */ /* 0x000fc00000000000 */
.L_x_1:


//--------------------- .nv.shared.triton_poi_fused__unsafe_index_add_mul_sub_48 --------------------------
	.section	.nv.shared.triton_poi_fused__unsafe_index_add_mul_sub_48,"aw",@nobits
	.sectionflags	@""
	.align	16
	.zero		1024


//--------------------- .nv.constant0.triton_poi_fused__unsafe_index_add_mul_sub_48 --------------------------
	.section	.nv.constant0.triton_poi_fused__unsafe_index_add_mul_sub_48,"a",@progbits
	.sectionflags	@""
	.align	4
.nv.constant0.triton_poi_fused__unsafe_index_add_mul_sub_48:
	.zero		600
